//
// Generated by NVIDIA NVVM Compiler
//
// Compiler Build ID: CL-36424714
// Cuda compilation tools, release 13.0, V13.0.88
// Based on NVVM 20.0.0
//

.version 9.0
.target sm_100
.address_size 64

	// .globl	default_function_kernel

.visible .entry default_function_kernel(
	.param .u64 .ptr .align 1 default_function_kernel_param_0,
	.param .u64 .ptr .align 1 default_function_kernel_param_1
)
.maxntid 48
{
	.reg .b32 	%r<17>;
	.reg .b32 	%f<2>;
	.reg .b64 	%rd<9>;

	ld.param.u64 	%rd1, [default_function_kernel_param_0];
	ld.param.u64 	%rd2, [default_function_kernel_param_1];
	cvta.to.global.u64 	%rd3, %rd2;
	cvta.to.global.u64 	%rd4, %rd1;
	mov.u32 	%r1, %ctaid.x;
	mul.hi.u32 	%r2, %r1, 715827883;
	shr.u32 	%r3, %r2, 4;
	mul.lo.s32 	%r4, %r3, 1152;
	mul.lo.s32 	%r5, %r3, 96;
	sub.s32 	%r6, %r1, %r5;
	mov.u32 	%r7, %tid.x;
	shr.u32 	%r8, %r7, 4;
	mad.lo.s32 	%r9, %r6, 3, %r8;
	shl.b32 	%r10, %r9, 2;
	and.b32  	%r11, %r10, 4064;
	mad.lo.s32 	%r12, %r1, 48, %r7;
	shr.u32 	%r13, %r12, 1;
	and.b32  	%r14, %r13, 31;
	or.b32  	%r15, %r14, %r4;
	add.s32 	%r16, %r15, %r11;
	mul.wide.u32 	%rd5, %r16, 4;
	add.s64 	%rd6, %rd4, %rd5;
	ld.global.nc.f32 	%f1, [%rd6];
	mul.wide.u32 	%rd7, %r12, 4;
	add.s64 	%rd8, %rd3, %rd7;
	st.global.f32 	[%rd8], %f1;
	ret;

}


// ===== COMPILED SASS (sm_100) =====

	.target	sm_100

	.elftype	@"ET_EXEC"


//--------------------- .note.nv.tkinfo           --------------------------
	.section	.note.nv.tkinfo,"",@"SHT_NOTE"
	.sectionflags	@"SHF_NOTE_NV_TKINFO"
	.tkinfo
        /*0018*/ 	.word	0x00000002
        /*0030*/ 	.string	""
        /*0030*/ 	.string	"ptxas"
        /*0030*/ 	.string	"Cuda compilation tools, release 13.0, V13.0.88"
        /*0030*/ 	.string	"Build cuda_13.0.r13.0/compiler.36424714_0"
        /*0030*/ 	.string	"-arch sm_100 -m 64 "



//--------------------- .note.nv.cuinfo           --------------------------
	.section	.note.nv.cuinfo,"",@"SHT_NOTE"
	.sectionflags	@"SHF_NOTE_NV_CUINFO"
        /*0018*/ 	.short	0x0002
        /*001a*/ 	.short	0x0064
        /*001c*/ 	.short	0x0082
	.zero		2


//--------------------- .nv.info                  --------------------------
	.section	.nv.info,"",@"SHT_CUDA_INFO"
	.align	4


	//----- nvinfo : EIATTR_REGCOUNT
	.align		4
        /*0000*/ 	.byte	0x04, 0x2f
        /*0002*/ 	.short	(.L_1 - .L_0)
	.align		4
.L_0:
        /*0004*/ 	.word	index@(default_function_kernel)
        /*0008*/ 	.word	0x0000000c


	//----- nvinfo : EIATTR_FRAME_SIZE
	.align		4
.L_1:
        /*000c*/ 	.byte	0x04, 0x11
        /*000e*/ 	.short	(.L_3 - .L_2)
	.align		4
.L_2:
        /*0010*/ 	.word	index@(default_function_kernel)
        /*0014*/ 	.word	0x00000000


	//----- nvinfo : EIATTR_MIN_STACK_SIZE
	.align		4
.L_3:
        /*0018*/ 	.byte	0x04, 0x12
        /*001a*/ 	.short	(.L_5 - .L_4)
	.align		4
.L_4:
        /*001c*/ 	.word	index@(default_function_kernel)
        /*0020*/ 	.word	0x00000000
.L_5:


//--------------------- .nv.compat                --------------------------
	.section	.nv.compat,"",@"SHT_CUDA_COMPAT_INFO"
	.align	4
        /*0000*/ 	.byte	0x02, 0x09, 0x00, 0x00, 0x02, 0x02, 0x01, 0x00, 0x02, 0x05, 0x05, 0x00, 0x03, 0x07, 0x01, 0x01
        /*0010*/ 	.byte	0x02, 0x03, 0x00, 0x00, 0x02, 0x06, 0x01, 0x00, 0x04, 0x0b, 0x08, 0x00, 0x09, 0x00, 0x00, 0x00
        /*0020*/ 	.byte	0x00, 0x00, 0x00, 0x00


//--------------------- .nv.info.default_function_kernel --------------------------
	.section	.nv.info.default_function_kernel,"",@"SHT_CUDA_INFO"
	.sectionflags	@""
	.align	4


	//----- nvinfo : EIATTR_CUDA_API_VERSION
	.align		4
        /*0000*/ 	.byte	0x04, 0x37
        /*0002*/ 	.short	(.L_7 - .L_6)
.L_6:
        /*0004*/ 	.word	0x00000082


	//----- nvinfo : EIATTR_KPARAM_INFO
	.align		4
.L_7:
        /*0008*/ 	.byte	0x04, 0x17
        /*000a*/ 	.short	(.L_9 - .L_8)
.L_8:
        /*000c*/ 	.word	0x00000000
        /*0010*/ 	.short	0x0001
        /*0012*/ 	.short	0x0008
        /*0014*/ 	.byte	0x00, 0xf5, 0x21, 0x00


	//----- nvinfo : EIATTR_KPARAM_INFO
	.align		4
.L_9:
        /*0018*/ 	.byte	0x04, 0x17
        /*001a*/ 	.short	(.L_11 - .L_10)
.L_10:
        /*001c*/ 	.word	0x00000000
        /*0020*/ 	.short	0x0000
        /*0022*/ 	.short	0x0000
        /*0024*/ 	.byte	0x00, 0xf5, 0x21, 0x00


	//----- nvinfo : EIATTR_SPARSE_MMA_MASK
	.align		4
.L_11:
        /*0028*/ 	.byte	0x03, 0x50
        /*002a*/ 	.short	0x0000


	//----- nvinfo : EIATTR_MAXREG_COUNT
	.align		4
        /*002c*/ 	.byte	0x03, 0x1b
        /*002e*/ 	.short	0x00ff


	//----- nvinfo : EIATTR_MERCURY_ISA_VERSION
	.align		4
        /*0030*/ 	.byte	0x03, 0x5f
        /*0032*/ 	.short	0x0101


	//----- nvinfo : EIATTR_VRC_CTA_INIT_COUNT
	.align		4
        /*0034*/ 	.byte	0x02, 0x4a
	.zero		1
	.zero		1


	//----- nvinfo : EIATTR_EXIT_INSTR_OFFSETS
	.align		4
        /*0038*/ 	.byte	0x04, 0x1c
        /*003a*/ 	.short	(.L_13 - .L_12)


	//   ....[0]....
.L_12:
        /*003c*/ 	.word	0x00000160


	//----- nvinfo : EIATTR_MAX_THREADS
	.align		4
.L_13:
        /*0040*/ 	.byte	0x04, 0x05
        /*0042*/ 	.short	(.L_15 - .L_14)
.L_14:
        /*0044*/ 	.word	0x00000030
        /*0048*/ 	.word	0x00000001
        /*004c*/ 	.word	0x00000001


	//----- nvinfo : EIATTR_CBANK_PARAM_SIZE
	.align		4
.L_15:
        /*0050*/ 	.byte	0x03, 0x19
        /*0052*/ 	.short	0x0010


	//----- nvinfo : EIATTR_PARAM_CBANK
	.align		4
        /*0054*/ 	.byte	0x04, 0x0a
        /*0056*/ 	.short	(.L_17 - .L_16)
	.align		4
.L_16:
        /*0058*/ 	.word	index@(.nv.constant0.default_function_kernel)
        /*005c*/ 	.short	0x0380
        /*005e*/ 	.short	0x0010


	//----- nvinfo : EIATTR_SW_WAR
	.align		4
.L_17:
        /*0060*/ 	.byte	0x04, 0x36
        /*0062*/ 	.short	(.L_19 - .L_18)
.L_18:
        /*0064*/ 	.word	0x00000008
.L_19:


//--------------------- .nv.callgraph             --------------------------
	.section	.nv.callgraph,"",@"SHT_CUDA_CALLGRAPH"
	.align	4
	.sectionentsize	8
	.align		4
        /*0000*/ 	.word	0x00000000
	.align		4
        /*0004*/ 	.word	0xffffffff
	.align		4
        /*0008*/ 	.word	0x00000000
	.align		4
        /*000c*/ 	.word	0xfffffffe
	.align		4
        /*0010*/ 	.word	0x00000000
	.align		4
        /*0014*/ 	.word	0xfffffffd
	.align		4
        /*0018*/ 	.word	0x00000000
	.align		4
        /*001c*/ 	.word	0xfffffffc


//--------------------- .text.default_function_kernel --------------------------
	.section	.text.default_function_kernel,"ax",@progbits
	.align	128
        .global         default_function_kernel
        .type           default_function_kernel,@function
        .size           default_function_kernel,(.L_x_1 - default_function_kernel)
        .other          default_function_kernel,@"STO_CUDA_ENTRY STV_DEFAULT"
default_function_kernel:
.text.default_function_kernel:
[----:B------:R-:W-:Y:S01]  /*0000*/  LDC R1, c[0x0][0x37c] ;  /* 0x0000df00ff017b82 */ /* 0x000fe20000000800 */
[----:B------:R-:W0:Y:S07]  /*0010*/  S2R R9, SR_CTAID.X ;  /* 0x0000000000097919 */ /* 0x000e2e0000002500 */
[----:B------:R-:W1:Y:S01]  /*0020*/  LDC.64 R2, c[0x0][0x380] ;  /* 0x0000e000ff027b82 */ /* 0x000e620000000a00 */
[----:B------:R-:W2:Y:S01]  /*0030*/  LDCU.64 UR4, c[0x0][0x358] ;  /* 0x00006b00ff0477ac */ /* 0x000ea20008000a00 */
[----:B------:R-:W3:Y:S01]  /*0040*/  S2R R4, SR_TID.X ;  /* 0x0000000000047919 */ /* 0x000ee20000002100 */
[----:B0-----:R-:W-:-:S04]  /*0050*/  IMAD.HI.U32 R0, R9, 0x2aaaaaab, RZ ;  /* 0x2aaaaaab09007827 */ /* 0x001fc800078e00ff */
[----:B---3--:R-:W-:Y:S01]  /*0060*/  IMAD R7, R9, 0x30, R4 ;  /* 0x0000003009077824 */ /* 0x008fe200078e0204 */
[----:B------:R-:W-:Y:S02]  /*0070*/  SHF.R.U32.HI R0, RZ, 0x4, R0 ;  /* 0x00000004ff007819 */ /* 0x000fe40000011600 */
[----:B------:R-:W-:Y:S02]  /*0080*/  SHF.R.U32.HI R5, RZ, 0x4, R4 ;  /* 0x00000004ff057819 */ /* 0x000fe40000011604 */
[----:B------:R-:W-:Y:S01]  /*0090*/  SHF.R.U32.HI R6, RZ, 0x1, R7 ;  /* 0x00000001ff067819 */ /* 0x000fe20000011607 */
[----:B------:R-:W-:-:S04]  /*00a0*/  IMAD R4, R0, -0x60, R9 ;  /* 0xffffffa000047824 */ /* 0x000fc800078e0209 */
[----:B------:R-:W-:Y:S01]  /*00b0*/  IMAD R4, R4, 0x3, R5 ;  /* 0x0000000304047824 */ /* 0x000fe200078e0205 */
[----:B------:R-:W-:-:S04]  /*00c0*/  LOP3.LUT R5, R6, 0x1f, RZ, 0xc0, !PT ;  /* 0x0000001f06057812 */ /* 0x000fc800078ec0ff */
[----:B------:R-:W-:Y:S01]  /*00d0*/  SHF.L.U32 R4, R4, 0x2, RZ ;  /* 0x0000000204047819 */ /* 0x000fe200000006ff */
[----:B------:R-:W-:-:S03]  /*00e0*/  IMAD R5, R0, 0x480, R5 ;  /* 0x0000048000057824 */ /* 0x000fc600078e0205 */
[----:B------:R-:W-:-:S04]  /*00f0*/  LOP3.LUT R4, R4, 0xfe0, RZ, 0xc0, !PT ;  /* 0x00000fe004047812 */ /* 0x000fc800078ec0ff */
[----:B------:R-:W-:-:S05]  /*0100*/  IADD3 R5, PT, PT, R4, R5, RZ ;  /* 0x0000000504057210 */ /* 0x000fca0007ffe0ff */
[----:B-1----:R-:W-:Y:S02]  /*0110*/  IMAD.WIDE.U32 R2, R5, 0x4, R2 ;  /* 0x0000000405027825 */ /* 0x002fe400078e0002 */
[----:B------:R-:W0:Y:S04]  /*0120*/  LDC.64 R4, c[0x0][0x388] ;  /* 0x0000e200ff047b82 */ /* 0x000e280000000a00 */
[----:B--2---:R-:W2:Y:S01]  /*0130*/  LDG.E.CONSTANT R3, desc[UR4][R2.64] ;  /* 0x0000000402037981 */ /* 0x004ea2000c1e9900 */
[----:B0-----:R-:W-:-:S05]  /*0140*/  IMAD.WIDE.U32 R4, R7, 0x4, R4 ;  /* 0x0000000407047825 */ /* 0x001fca00078e0004 */
[----:B--2---:R-:W-:Y:S01]  /*0150*/  STG.E desc[UR4][R4.64], R3 ;  /* 0x0000000304007986 */ /* 0x004fe2000c101904 */
[----:B------:R-:W-:Y:S05]  /*0160*/  EXIT ;  /* 0x000000000000794d */ /* 0x000fea0003800000 */
.L_x_0:
[----:B------:R-:W-:-:S00]  /*0170*/  BRA `(.L_x_0) ;  /* 0xfffffffc00fc7947 */ /* 0x000fc0000383ffff */
[----:B------:R-:W-:-:S00]  /*0180*/  NOP ;  /* 0x0000000000007918 */ /* 0x000fc00000000000 */
[----:B------:R-:W-:-:S00]  /*0190*/  NOP ;  /* 0x0000000000007918 */ /* 0x000fc00000000000 */
[----:B------:R-:W-:-:S00]  /*01a0*/  NOP ;  /* 0x0000000000007918 */ /* 0x000fc00000000000 */
[----:B------:R-:W-:-:S00]  /*01b0*/  NOP ;  /* 0x0000000000007918 */ /* 0x000fc00000000000 */
[----:B------:R-:W-:-:S00]  /*01c0*/  NOP ;  /* 0x0000000000007918 */ /* 0x000fc00000000000 */
[----:B------:R-:W-:-:S00]  /*01d0*/  NOP ;  /* 0x0000000000007918 */ /* 0x000fc00000000000 */
[----:B------:R-:W-:-:S00]  /*01e0*/  NOP ;  /* 0x0000000000007918 */ /* 0x000fc00000000000 */
[----:B------:R-:W-:-:S00]  /*01f0*/  NOP ;  /* 0x0000000000007918 */ /* 0x000fc00000000000 */
.L_x_1:


//--------------------- .nv.shared.reserved.0     --------------------------
	.section	.nv.shared.reserved.0,"aw",@nobits
	.weak		__nv_reservedSMEM_offset_0_alias
	.size		__nv_reservedSMEM_offset_0_alias, 0, 64
	.other		__nv_reservedSMEM_offset_0_alias,@"STO_CUDA_RESERVED_SHARED STV_DEFAULT"
__nv_reservedSMEM_offset_0_alias:
	.zero		0
	.zero		64


//--------------------- .nv.constant0.default_function_kernel --------------------------
	.section	.nv.constant0.default_function_kernel,"a",@progbits
	.sectionflags	@""
	.align	4
.nv.constant0.default_function_kernel:
	.zero		912


//--------------------- SYMBOLS --------------------------

	.type		.nv.reservedSmem.offset0,@object
	.size		.nv.reservedSmem.offset0,0x4
